//
// Generated by NVIDIA NVVM Compiler
//
// Compiler Build ID: CL-36424714
// Cuda compilation tools, release 13.0, V13.0.88
// Based on NVVM 20.0.0
//

.version 9.0
.target sm_100
.address_size 64

	// .globl	_Z10matrix_addPPfS0_S0_ii

.visible .entry _Z10matrix_addPPfS0_S0_ii(
	.param .u64 .ptr .align 1 _Z10matrix_addPPfS0_S0_ii_param_0,
	.param .u64 .ptr .align 1 _Z10matrix_addPPfS0_S0_ii_param_1,
	.param .u64 .ptr .align 1 _Z10matrix_addPPfS0_S0_ii_param_2,
	.param .u32 _Z10matrix_addPPfS0_S0_ii_param_3,
	.param .u32 _Z10matrix_addPPfS0_S0_ii_param_4
)
{
	.reg .pred 	%p<4>;
	.reg .b32 	%r<11>;
	.reg .b32 	%f<4>;
	.reg .b64 	%rd<21>;

	ld.param.u64 	%rd1, [_Z10matrix_addPPfS0_S0_ii_param_0];
	ld.param.u64 	%rd2, [_Z10matrix_addPPfS0_S0_ii_param_1];
	ld.param.u64 	%rd3, [_Z10matrix_addPPfS0_S0_ii_param_2];
	ld.param.u32 	%r3, [_Z10matrix_addPPfS0_S0_ii_param_3];
	ld.param.u32 	%r4, [_Z10matrix_addPPfS0_S0_ii_param_4];
	mov.u32 	%r5, %ctaid.y;
	mov.u32 	%r6, %ntid.y;
	mov.u32 	%r7, %tid.y;
	mad.lo.s32 	%r1, %r5, %r6, %r7;
	mov.u32 	%r8, %ctaid.x;
	mov.u32 	%r9, %ntid.x;
	mov.u32 	%r10, %tid.x;
	mad.lo.s32 	%r2, %r8, %r9, %r10;
	setp.ge.s32 	%p1, %r1, %r3;
	setp.ge.s32 	%p2, %r2, %r4;
	or.pred  	%p3, %p1, %p2;
	@%p3 bra 	$L__BB0_2;
	cvta.to.global.u64 	%rd4, %rd2;
	cvta.to.global.u64 	%rd5, %rd3;
	cvta.to.global.u64 	%rd6, %rd1;
	mul.wide.u32 	%rd7, %r1, 8;
	add.s64 	%rd8, %rd4, %rd7;
	ld.global.u64 	%rd9, [%rd8];
	cvta.to.global.u64 	%rd10, %rd9;
	mul.wide.s32 	%rd11, %r2, 4;
	add.s64 	%rd12, %rd10, %rd11;
	ld.global.f32 	%f1, [%rd12];
	add.s64 	%rd13, %rd5, %rd7;
	ld.global.u64 	%rd14, [%rd13];
	cvta.to.global.u64 	%rd15, %rd14;
	add.s64 	%rd16, %rd15, %rd11;
	ld.global.f32 	%f2, [%rd16];
	add.f32 	%f3, %f1, %f2;
	add.s64 	%rd17, %rd6, %rd7;
	ld.global.u64 	%rd18, [%rd17];
	cvta.to.global.u64 	%rd19, %rd18;
	add.s64 	%rd20, %rd19, %rd11;
	st.global.f32 	[%rd20], %f3;
$L__BB0_2:
	ret;

}


// ===== COMPILED SASS (sm_100) =====

	.target	sm_100

	.elftype	@"ET_EXEC"


//--------------------- .note.nv.tkinfo           --------------------------
	.section	.note.nv.tkinfo,"",@"SHT_NOTE"
	.sectionflags	@"SHF_NOTE_NV_TKINFO"
	.tkinfo
        /*0018*/ 	.word	0x00000002
        /*0030*/ 	.string	""
        /*0030*/ 	.string	"ptxas"
        /*0030*/ 	.string	"Cuda compilation tools, release 13.0, V13.0.88"
        /*0030*/ 	.string	"Build cuda_13.0.r13.0/compiler.36424714_0"
        /*0030*/ 	.string	"-arch sm_100 -m 64 "



//--------------------- .note.nv.cuinfo           --------------------------
	.section	.note.nv.cuinfo,"",@"SHT_NOTE"
	.sectionflags	@"SHF_NOTE_NV_CUINFO"
        /*0018*/ 	.short	0x0002
        /*001a*/ 	.short	0x0064
        /*001c*/ 	.short	0x0082
	.zero		2


//--------------------- .nv.info                  --------------------------
	.section	.nv.info,"",@"SHT_CUDA_INFO"
	.align	4


	//----- nvinfo : EIATTR_REGCOUNT
	.align		4
        /*0000*/ 	.byte	0x04, 0x2f
        /*0002*/ 	.short	(.L_1 - .L_0)
	.align		4
.L_0:
        /*0004*/ 	.word	index@(_Z10matrix_addPPfS0_S0_ii)
        /*0008*/ 	.word	0x00000012


	//----- nvinfo : EIATTR_FRAME_SIZE
	.align		4
.L_1:
        /*000c*/ 	.byte	0x04, 0x11
        /*000e*/ 	.short	(.L_3 - .L_2)
	.align		4
.L_2:
        /*0010*/ 	.word	index@(_Z10matrix_addPPfS0_S0_ii)
        /*0014*/ 	.word	0x00000000


	//----- nvinfo : EIATTR_MIN_STACK_SIZE
	.align		4
.L_3:
        /*0018*/ 	.byte	0x04, 0x12
        /*001a*/ 	.short	(.L_5 - .L_4)
	.align		4
.L_4:
        /*001c*/ 	.word	index@(_Z10matrix_addPPfS0_S0_ii)
        /*0020*/ 	.word	0x00000000
.L_5:


//--------------------- .nv.compat                --------------------------
	.section	.nv.compat,"",@"SHT_CUDA_COMPAT_INFO"
	.align	4
        /*0000*/ 	.byte	0x02, 0x09, 0x00, 0x00, 0x02, 0x02, 0x01, 0x00, 0x02, 0x05, 0x05, 0x00, 0x03, 0x07, 0x01, 0x01
        /*0010*/ 	.byte	0x02, 0x03, 0x00, 0x00, 0x02, 0x06, 0x01, 0x00, 0x04, 0x0b, 0x08, 0x00, 0x09, 0x00, 0x00, 0x00
        /*0020*/ 	.byte	0x00, 0x00, 0x00, 0x00


//--------------------- .nv.info._Z10matrix_addPPfS0_S0_ii --------------------------
	.section	.nv.info._Z10matrix_addPPfS0_S0_ii,"",@"SHT_CUDA_INFO"
	.sectionflags	@""
	.align	4


	//----- nvinfo : EIATTR_CUDA_API_VERSION
	.align		4
        /*0000*/ 	.byte	0x04, 0x37
        /*0002*/ 	.short	(.L_7 - .L_6)
.L_6:
        /*0004*/ 	.word	0x00000082


	//----- nvinfo : EIATTR_KPARAM_INFO
	.align		4
.L_7:
        /*0008*/ 	.byte	0x04, 0x17
        /*000a*/ 	.short	(.L_9 - .L_8)
.L_8:
        /*000c*/ 	.word	0x00000000
        /*0010*/ 	.short	0x0004
        /*0012*/ 	.short	0x001c
        /*0014*/ 	.byte	0x00, 0xf0, 0x11, 0x00


	//----- nvinfo : EIATTR_KPARAM_INFO
	.align		4
.L_9:
        /*0018*/ 	.byte	0x04, 0x17
        /*001a*/ 	.short	(.L_11 - .L_10)
.L_10:
        /*001c*/ 	.word	0x00000000
        /*0020*/ 	.short	0x0003
        /*0022*/ 	.short	0x0018
        /*0024*/ 	.byte	0x00, 0xf0, 0x11, 0x00


	//----- nvinfo : EIATTR_KPARAM_INFO
	.align		4
.L_11:
        /*0028*/ 	.byte	0x04, 0x17
        /*002a*/ 	.short	(.L_13 - .L_12)
.L_12:
        /*002c*/ 	.word	0x00000000
        /*0030*/ 	.short	0x0002
        /*0032*/ 	.short	0x0010
        /*0034*/ 	.byte	0x00, 0xf5, 0x21, 0x00


	//----- nvinfo : EIATTR_KPARAM_INFO
	.align		4
.L_13:
        /*0038*/ 	.byte	0x04, 0x17
        /*003a*/ 	.short	(.L_15 - .L_14)
.L_14:
        /*003c*/ 	.word	0x00000000
        /*0040*/ 	.short	0x0001
        /*0042*/ 	.short	0x0008
        /*0044*/ 	.byte	0x00, 0xf5, 0x21, 0x00


	//----- nvinfo : EIATTR_KPARAM_INFO
	.align		4
.L_15:
        /*0048*/ 	.byte	0x04, 0x17
        /*004a*/ 	.short	(.L_17 - .L_16)
.L_16:
        /*004c*/ 	.word	0x00000000
        /*0050*/ 	.short	0x0000
        /*0052*/ 	.short	0x0000
        /*0054*/ 	.byte	0x00, 0xf5, 0x21, 0x00


	//----- nvinfo : EIATTR_SPARSE_MMA_MASK
	.align		4
.L_17:
        /*0058*/ 	.byte	0x03, 0x50
        /*005a*/ 	.short	0x0000


	//----- nvinfo : EIATTR_MAXREG_COUNT
	.align		4
        /*005c*/ 	.byte	0x03, 0x1b
        /*005e*/ 	.short	0x00ff


	//----- nvinfo : EIATTR_MERCURY_ISA_VERSION
	.align		4
        /*0060*/ 	.byte	0x03, 0x5f
        /*0062*/ 	.short	0x0101


	//----- nvinfo : EIATTR_VRC_CTA_INIT_COUNT
	.align		4
        /*0064*/ 	.byte	0x02, 0x4a
	.zero		1
	.zero		1


	//----- nvinfo : EIATTR_EXIT_INSTR_OFFSETS
	.align		4
        /*0068*/ 	.byte	0x04, 0x1c
        /*006a*/ 	.short	(.L_19 - .L_18)


	//   ....[0]....
.L_18:
        /*006c*/ 	.word	0x000000c0


	//   ....[1]....
        /*0070*/ 	.word	0x000001e0


	//----- nvinfo : EIATTR_CBANK_PARAM_SIZE
	.align		4
.L_19:
        /*0074*/ 	.byte	0x03, 0x19
        /*0076*/ 	.short	0x0020


	//----- nvinfo : EIATTR_PARAM_CBANK
	.align		4
        /*0078*/ 	.byte	0x04, 0x0a
        /*007a*/ 	.short	(.L_21 - .L_20)
	.align		4
.L_20:
        /*007c*/ 	.word	index@(.nv.constant0._Z10matrix_addPPfS0_S0_ii)
        /*0080*/ 	.short	0x0380
        /*0082*/ 	.short	0x0020


	//----- nvinfo : EIATTR_SW_WAR
	.align		4
.L_21:
        /*0084*/ 	.byte	0x04, 0x36
        /*0086*/ 	.short	(.L_23 - .L_22)
.L_22:
        /*0088*/ 	.word	0x00000008
.L_23:


//--------------------- .nv.callgraph             --------------------------
	.section	.nv.callgraph,"",@"SHT_CUDA_CALLGRAPH"
	.align	4
	.sectionentsize	8
	.align		4
        /*0000*/ 	.word	0x00000000
	.align		4
        /*0004*/ 	.word	0xffffffff
	.align		4
        /*0008*/ 	.word	0x00000000
	.align		4
        /*000c*/ 	.word	0xfffffffe
	.align		4
        /*0010*/ 	.word	0x00000000
	.align		4
        /*0014*/ 	.word	0xfffffffd
	.align		4
        /*0018*/ 	.word	0x00000000
	.align		4
        /*001c*/ 	.word	0xfffffffc


//--------------------- .text._Z10matrix_addPPfS0_S0_ii --------------------------
	.section	.text._Z10matrix_addPPfS0_S0_ii,"ax",@progbits
	.align	128
        .global         _Z10matrix_addPPfS0_S0_ii
        .type           _Z10matrix_addPPfS0_S0_ii,@function
        .size           _Z10matrix_addPPfS0_S0_ii,(.L_x_1 - _Z10matrix_addPPfS0_S0_ii)
        .other          _Z10matrix_addPPfS0_S0_ii,@"STO_CUDA_ENTRY STV_DEFAULT"
_Z10matrix_addPPfS0_S0_ii:
.text._Z10matrix_addPPfS0_S0_ii:
[----:B------:R-:W-:Y:S01]  /*0000*/  LDC R1, c[0x0][0x37c] ;  /* 0x0000df00ff017b82 */ /* 0x000fe20000000800 */
[----:B------:R-:W0:Y:S07]  /*0010*/  S2R R2, SR_TID.X ;  /* 0x0000000000027919 */ /* 0x000e2e0000002100 */
[----:B------:R-:W1:Y:S01]  /*0020*/  LDC R5, c[0x0][0x364] ;  /* 0x0000d900ff057b82 */ /* 0x000e620000000800 */
[----:B------:R-:W2:Y:S01]  /*0030*/  LDCU.64 UR6, c[0x0][0x398] ;  /* 0x00007300ff0677ac */ /* 0x000ea20008000a00 */
[----:B------:R-:W1:Y:S06]  /*0040*/  S2R R0, SR_TID.Y ;  /* 0x0000000000007919 */ /* 0x000e6c0000002200 */
[----:B------:R-:W0:Y:S08]  /*0050*/  S2UR UR5, SR_CTAID.X ;  /* 0x00000000000579c3 */ /* 0x000e300000002500 */
[----:B------:R-:W0:Y:S08]  /*0060*/  LDC R13, c[0x0][0x360] ;  /* 0x0000d800ff0d7b82 */ /* 0x000e300000000800 */
[----:B------:R-:W1:Y:S01]  /*0070*/  S2UR UR4, SR_CTAID.Y ;  /* 0x00000000000479c3 */ /* 0x000e620000002600 */
[----:B0-----:R-:W-:-:S05]  /*0080*/  IMAD R13, R13, UR5, R2 ;  /* 0x000000050d0d7c24 */ /* 0x001fca000f8e0202 */
[----:B--2---:R-:W-:Y:S01]  /*0090*/  ISETP.GE.AND P0, PT, R13, UR7, PT ;  /* 0x000000070d007c0c */ /* 0x004fe2000bf06270 */
[----:B-1----:R-:W-:-:S05]  /*00a0*/  IMAD R5, R5, UR4, R0 ;  /* 0x0000000405057c24 */ /* 0x002fca000f8e0200 */
[----:B------:R-:W-:-:S13]  /*00b0*/  ISETP.GE.OR P0, PT, R5, UR6, P0 ;  /* 0x0000000605007c0c */ /* 0x000fda0008706670 */
[----:B------:R-:W-:Y:S05]  /*00c0*/  @P0 EXIT ;  /* 0x000000000000094d */ /* 0x000fea0003800000 */
[----:B------:R-:W0:Y:S01]  /*00d0*/  LDC.64 R2, c[0x0][0x388] ;  /* 0x0000e200ff027b82 */ /* 0x000e220000000a00 */
[----:B------:R-:W1:Y:S07]  /*00e0*/  LDCU.64 UR4, c[0x0][0x358] ;  /* 0x00006b00ff0477ac */ /* 0x000e6e0008000a00 */
[----:B------:R-:W2:Y:S08]  /*00f0*/  LDC.64 R6, c[0x0][0x390] ;  /* 0x0000e400ff067b82 */ /* 0x000eb00000000a00 */
[----:B------:R-:W3:Y:S01]  /*0100*/  LDC.64 R10, c[0x0][0x380] ;  /* 0x0000e000ff0a7b82 */ /* 0x000ee20000000a00 */
[----:B0-----:R-:W-:-:S06]  /*0110*/  IMAD.WIDE.U32 R2, R5, 0x8, R2 ;  /* 0x0000000805027825 */ /* 0x001fcc00078e0002 */
[----:B-1----:R-:W4:Y:S01]  /*0120*/  LDG.E.64 R2, desc[UR4][R2.64] ;  /* 0x0000000402027981 */ /* 0x002f22000c1e1b00 */
[----:B--2---:R-:W-:-:S06]  /*0130*/  IMAD.WIDE.U32 R6, R5, 0x8, R6 ;  /* 0x0000000805067825 */ /* 0x004fcc00078e0006 */
[----:B------:R-:W2:Y:S01]  /*0140*/  LDG.E.64 R6, desc[UR4][R6.64] ;  /* 0x0000000406067981 */ /* 0x000ea2000c1e1b00 */
[----:B---3--:R-:W-:-:S06]  /*0150*/  IMAD.WIDE.U32 R10, R5, 0x8, R10 ;  /* 0x00000008050a7825 */ /* 0x008fcc00078e000a */
[----:B------:R-:W3:Y:S01]  /*0160*/  LDG.E.64 R10, desc[UR4][R10.64] ;  /* 0x000000040a0a7981 */ /* 0x000ee2000c1e1b00 */
[----:B----4-:R-:W-:-:S06]  /*0170*/  IMAD.WIDE R4, R13, 0x4, R2 ;  /* 0x000000040d047825 */ /* 0x010fcc00078e0202 */
[----:B------:R-:W4:Y:S01]  /*0180*/  LDG.E R4, desc[UR4][R4.64] ;  /* 0x0000000404047981 */ /* 0x000f22000c1e1900 */
[----:B--2---:R-:W-:-:S06]  /*0190*/  IMAD.WIDE R8, R13, 0x4, R6 ;  /* 0x000000040d087825 */ /* 0x004fcc00078e0206 */
[----:B------:R-:W4:Y:S01]  /*01a0*/  LDG.E R9, desc[UR4][R8.64] ;  /* 0x0000000408097981 */ /* 0x000f22000c1e1900 */
[----:B---3--:R-:W-:-:S04]  /*01b0*/  IMAD.WIDE R12, R13, 0x4, R10 ;  /* 0x000000040d0c7825 */ /* 0x008fc800078e020a */
[----:B----4-:R-:W-:-:S05]  /*01c0*/  FADD R15, R4, R9 ;  /* 0x00000009040f7221 */ /* 0x010fca0000000000 */
[----:B------:R-:W-:Y:S01]  /*01d0*/  STG.E desc[UR4][R12.64], R15 ;  /* 0x0000000f0c007986 */ /* 0x000fe2000c101904 */
[----:B------:R-:W-:Y:S05]  /*01e0*/  EXIT ;  /* 0x000000000000794d */ /* 0x000fea0003800000 */
.L_x_0:
[----:B------:R-:W-:-:S00]  /*01f0*/  BRA `(.L_x_0) ;  /* 0xfffffffc00fc7947 */ /* 0x000fc0000383ffff */
[----:B------:R-:W-:-:S00]  /*0200*/  NOP ;  /* 0x0000000000007918 */ /* 0x000fc00000000000 */
[----:B------:R-:W-:-:S00]  /*0210*/  NOP ;  /* 0x0000000000007918 */ /* 0x000fc00000000000 */
[----:B------:R-:W-:-:S00]  /*0220*/  NOP ;  /* 0x0000000000007918 */ /* 0x000fc00000000000 */
[----:B------:R-:W-:-:S00]  /*0230*/  NOP ;  /* 0x0000000000007918 */ /* 0x000fc00000000000 */
[----:B------:R-:W-:-:S00]  /*0240*/  NOP ;  /* 0x0000000000007918 */ /* 0x000fc00000000000 */
[----:B------:R-:W-:-:S00]  /*0250*/  NOP ;  /* 0x0000000000007918 */ /* 0x000fc00000000000 */
[----:B------:R-:W-:-:S00]  /*0260*/  NOP ;  /* 0x0000000000007918 */ /* 0x000fc00000000000 */
[----:B------:R-:W-:-:S00]  /*0270*/  NOP ;  /* 0x0000000000007918 */ /* 0x000fc00000000000 */
.L_x_1:


//--------------------- .nv.shared.reserved.0     --------------------------
	.section	.nv.shared.reserved.0,"aw",@nobits
	.weak		__nv_reservedSMEM_offset_0_alias
	.size		__nv_reservedSMEM_offset_0_alias, 0, 64
	.other		__nv_reservedSMEM_offset_0_alias,@"STO_CUDA_RESERVED_SHARED STV_DEFAULT"
__nv_reservedSMEM_offset_0_alias:
	.zero		0
	.zero		64


//--------------------- .nv.constant0._Z10matrix_addPPfS0_S0_ii --------------------------
	.section	.nv.constant0._Z10matrix_addPPfS0_S0_ii,"a",@progbits
	.sectionflags	@""
	.align	4
.nv.constant0._Z10matrix_addPPfS0_S0_ii:
	.zero		928


//--------------------- SYMBOLS --------------------------

	.type		.nv.reservedSmem.offset0,@object
	.size		.nv.reservedSmem.offset0,0x4
